//
// Generated by NVIDIA NVVM Compiler
//
// Compiler Build ID: CL-36424714
// Cuda compilation tools, release 13.0, V13.0.88
// Based on NVVM 20.0.0
//

.version 9.0
.target sm_100
.address_size 64

	// .globl	_Z6kernelv
.extern .func  (.param .b32 func_retval0) vprintf
(
	.param .b64 vprintf_param_0,
	.param .b64 vprintf_param_1
)
;
.global .attribute(.managed) .align 4 .u32 x;
.global .align 1 .b8 $str[18] = {71, 80, 85, 32, 115, 101, 101, 115, 58, 32, 120, 32, 61, 32, 37, 100, 10};

.visible .entry _Z6kernelv()
{
	.local .align 8 .b8 	__local_depot0[8];
	.reg .b64 	%SP;
	.reg .b64 	%SPL;
	.reg .b32 	%r<4>;
	.reg .b64 	%rd<5>;

	mov.u64 	%SPL, __local_depot0;
	cvta.local.u64 	%SP, %SPL;
	add.u64 	%rd1, %SP, 0;
	add.u64 	%rd2, %SPL, 0;
	ld.global.u32 	%r1, [x];
	st.local.u32 	[%rd2], %r1;
	mov.u64 	%rd3, $str;
	cvta.global.u64 	%rd4, %rd3;
	{ // callseq 0, 0
	.param .b64 param0;
	st.param.b64 	[param0], %rd4;
	.param .b64 param1;
	st.param.b64 	[param1], %rd1;
	.param .b32 retval0;
	call.uni (retval0), 
	vprintf, 
	(
	param0, 
	param1
	);
	ld.param.b32 	%r2, [retval0];
	} // callseq 0
	ret;

}


// ===== COMPILED SASS (sm_100) =====

	.target	sm_100

	.elftype	@"ET_EXEC"


//--------------------- .note.nv.tkinfo           --------------------------
	.section	.note.nv.tkinfo,"",@"SHT_NOTE"
	.sectionflags	@"SHF_NOTE_NV_TKINFO"
	.tkinfo
        /*0018*/ 	.word	0x00000002
        /*0030*/ 	.string	""
        /*0030*/ 	.string	"ptxas"
        /*0030*/ 	.string	"Cuda compilation tools, release 13.0, V13.0.88"
        /*0030*/ 	.string	"Build cuda_13.0.r13.0/compiler.36424714_0"
        /*0030*/ 	.string	"-arch sm_100 -m 64 "



//--------------------- .note.nv.cuinfo           --------------------------
	.section	.note.nv.cuinfo,"",@"SHT_NOTE"
	.sectionflags	@"SHF_NOTE_NV_CUINFO"
        /*0018*/ 	.short	0x0002
        /*001a*/ 	.short	0x0064
        /*001c*/ 	.short	0x0082
	.zero		2


//--------------------- .nv.info                  --------------------------
	.section	.nv.info,"",@"SHT_CUDA_INFO"
	.align	4


	//----- nvinfo : EIATTR_REGCOUNT
	.align		4
        /*0000*/ 	.byte	0x04, 0x2f
        /*0002*/ 	.short	(.L_3 - .L_2)
	.align		4
.L_2:
        /*0004*/ 	.word	index@(_Z6kernelv)
        /*0008*/ 	.word	0x00000018


	//----- nvinfo : EIATTR_FRAME_SIZE
	.align		4
.L_3:
        /*000c*/ 	.byte	0x04, 0x11
        /*000e*/ 	.short	(.L_5 - .L_4)
	.align		4
.L_4:
        /*0010*/ 	.word	index@(_Z6kernelv)
        /*0014*/ 	.word	0x00000008


	//----- nvinfo : EIATTR_MIN_STACK_SIZE
	.align		4
.L_5:
        /*0018*/ 	.byte	0x04, 0x12
        /*001a*/ 	.short	(.L_7 - .L_6)
	.align		4
.L_6:
        /*001c*/ 	.word	index@(_Z6kernelv)
        /*0020*/ 	.word	0x00000008
.L_7:


//--------------------- .nv.compat                --------------------------
	.section	.nv.compat,"",@"SHT_CUDA_COMPAT_INFO"
	.align	4
        /*0000*/ 	.byte	0x02, 0x09, 0x00, 0x00, 0x02, 0x02, 0x01, 0x00, 0x02, 0x05, 0x05, 0x00, 0x03, 0x07, 0x01, 0x01
        /*0010*/ 	.byte	0x02, 0x03, 0x00, 0x00, 0x02, 0x06, 0x01, 0x00, 0x04, 0x0b, 0x08, 0x00, 0x09, 0x00, 0x00, 0x00
        /*0020*/ 	.byte	0x00, 0x00, 0x00, 0x00


//--------------------- .nv.info._Z6kernelv       --------------------------
	.section	.nv.info._Z6kernelv,"",@"SHT_CUDA_INFO"
	.sectionflags	@""
	.align	4


	//----- nvinfo : EIATTR_CUDA_API_VERSION
	.align		4
        /*0000*/ 	.byte	0x04, 0x37
        /*0002*/ 	.short	(.L_9 - .L_8)
.L_8:
        /*0004*/ 	.word	0x00000082


	//----- nvinfo : EIATTR_SPARSE_MMA_MASK
	.align		4
.L_9:
        /*0008*/ 	.byte	0x03, 0x50
        /*000a*/ 	.short	0x0000


	//----- nvinfo : EIATTR_MAXREG_COUNT
	.align		4
        /*000c*/ 	.byte	0x03, 0x1b
        /*000e*/ 	.short	0x00ff


	//----- nvinfo : EIATTR_EXTERNS
	.align		4
        /*0010*/ 	.byte	0x04, 0x0f
        /*0012*/ 	.short	(.L_11 - .L_10)


	//   ....[0]....
	.align		4
.L_10:
        /*0014*/ 	.word	index@(vprintf)


	//----- nvinfo : EIATTR_MERCURY_ISA_VERSION
	.align		4
.L_11:
        /*0018*/ 	.byte	0x03, 0x5f
        /*001a*/ 	.short	0x0101


	//----- nvinfo : EIATTR_VRC_CTA_INIT_COUNT
	.align		4
        /*001c*/ 	.byte	0x02, 0x4a
	.zero		1
	.zero		1


	//----- nvinfo : EIATTR_SYSCALL_OFFSETS
	.align		4
        /*0020*/ 	.byte	0x04, 0x46
        /*0022*/ 	.short	(.L_13 - .L_12)


	//   ....[0]....
.L_12:
        /*0024*/ 	.word	0x00000100


	//----- nvinfo : EIATTR_EXIT_INSTR_OFFSETS
	.align		4
.L_13:
        /*0028*/ 	.byte	0x04, 0x1c
        /*002a*/ 	.short	(.L_15 - .L_14)


	//   ....[0]....
.L_14:
        /*002c*/ 	.word	0x00000110


	//----- nvinfo : EIATTR_SW_WAR
	.align		4
.L_15:
        /*0030*/ 	.byte	0x04, 0x36
        /*0032*/ 	.short	(.L_17 - .L_16)
.L_16:
        /*0034*/ 	.word	0x00000008
.L_17:


//--------------------- .nv.callgraph             --------------------------
	.section	.nv.callgraph,"",@"SHT_CUDA_CALLGRAPH"
	.align	4
	.sectionentsize	8
	.align		4
        /*0000*/ 	.word	0x00000000
	.align		4
        /*0004*/ 	.word	0xffffffff
	.align		4
        /*0008*/ 	.word	index@(_Z6kernelv)
	.align		4
        /*000c*/ 	.word	index@(vprintf)
	.align		4
        /*0010*/ 	.word	0x00000000
	.align		4
        /*0014*/ 	.word	0xfffffffe
	.align		4
        /*0018*/ 	.word	0x00000000
	.align		4
        /*001c*/ 	.word	0xfffffffd
	.align		4
        /*0020*/ 	.word	0x00000000
	.align		4
        /*0024*/ 	.word	0xfffffffc


//--------------------- .nv.constant4             --------------------------
	.section	.nv.constant4,"a",@progbits
	.align	8
	.align		8
.nv.constant4:
        /*0000*/ 	.dword	vprintf
	.align		8
        /*0008*/ 	.dword	x
	.align		8
        /*0010*/ 	.dword	$str


//--------------------- .text._Z6kernelv          --------------------------
	.section	.text._Z6kernelv,"ax",@progbits
	.align	128
        .global         _Z6kernelv
        .type           _Z6kernelv,@function
        .size           _Z6kernelv,(.L_x_2 - _Z6kernelv)
        .other          _Z6kernelv,@"STO_CUDA_ENTRY STV_DEFAULT"
_Z6kernelv:
.text._Z6kernelv:
[----:B------:R-:W0:Y:S08]  /*0000*/  LDC R1, c[0x0][0x37c] ;  /* 0x0000df00ff017b82 */ /* 0x000e300000000800 */
[----:B------:R-:W1:Y:S01]  /*0010*/  LDC.64 R2, c[0x4][0x8] ;  /* 0x01000200ff027b82 */ /* 0x000e620000000a00 */
[----:B------:R-:W1:Y:S01]  /*0020*/  LDCU.64 UR4, c[0x0][0x358] ;  /* 0x00006b00ff0477ac */ /* 0x000e620008000a00 */
[----:B0-----:R-:W-:Y:S01]  /*0030*/  VIADD R1, R1, 0xfffffff8 ;  /* 0xfffffff801017836 */ /* 0x001fe20000000000 */
[----:B------:R-:W0:Y:S01]  /*0040*/  LDCU.64 UR6, c[0x4][0x10] ;  /* 0x01000200ff0677ac */ /* 0x000e220008000a00 */
[----:B-1----:R-:W2:Y:S01]  /*0050*/  LDG.E R2, desc[UR4][R2.64] ;  /* 0x0000000402027981 */ /* 0x002ea2000c1e1900 */
[----:B------:R-:W-:Y:S01]  /*0060*/  MOV R0, 0x0 ;  /* 0x0000000000007802 */ /* 0x000fe20000000f00 */
[----:B------:R-:W1:Y:S01]  /*0070*/  LDCU UR4, c[0x0][0x2f8] ;  /* 0x00005f00ff0477ac */ /* 0x000e620008000800 */
[----:B0-----:R-:W-:Y:S01]  /*0080*/  IMAD.U32 R4, RZ, RZ, UR6 ;  /* 0x00000006ff047e24 */ /* 0x001fe2000f8e00ff */
[----:B------:R-:W-:Y:S01]  /*0090*/  MOV R5, UR7 ;  /* 0x0000000700057c02 */ /* 0x000fe20008000f00 */
[----:B------:R0:W3:Y:S01]  /*00a0*/  LDC.64 R8, c[0x4][R0] ;  /* 0x0100000000087b82 */ /* 0x0000e20000000a00 */
[----:B------:R-:W4:Y:S01]  /*00b0*/  LDCU UR5, c[0x0][0x2fc] ;  /* 0x00005f80ff0577ac */ /* 0x000f220008000800 */
[----:B-1----:R-:W-:-:S05]  /*00c0*/  IADD3 R6, P0, PT, R1, UR4, RZ ;  /* 0x0000000401067c10 */ /* 0x002fca000ff1e0ff */
[----:B----4-:R-:W-:Y:S01]  /*00d0*/  IMAD.X R7, RZ, RZ, UR5, P0 ;  /* 0x00000005ff077e24 */ /* 0x010fe200080e06ff */
[----:B--23--:R0:W-:Y:S07]  /*00e0*/  STL [R1], R2 ;  /* 0x0000000201007387 */ /* 0x00c1ee0000100800 */
[----:B------:R-:W-:-:S07]  /*00f0*/  LEPC R20, `(.L_x_0) ;  /* 0x000000001014794e */ /* 0x000fce0000000000 */
[----:B0-----:R-:W-:Y:S05]  /*0100*/  CALL.ABS.NOINC R8 ;  /* 0x0000000008007343 */ /* 0x001fea0003c00000 */
.L_x_0:
[----:B------:R-:W-:Y:S05]  /*0110*/  EXIT ;  /* 0x000000000000794d */ /* 0x000fea0003800000 */
.L_x_1:
[----:B------:R-:W-:-:S00]  /*0120*/  BRA `(.L_x_1) ;  /* 0xfffffffc00fc7947 */ /* 0x000fc0000383ffff */
[----:B------:R-:W-:-:S00]  /*0130*/  NOP ;  /* 0x0000000000007918 */ /* 0x000fc00000000000 */
        /* <DEDUP_REMOVED lines=12> */
.L_x_2:


//--------------------- .nv.global.init           --------------------------
	.section	.nv.global.init,"aw",@progbits
.nv.global.init:
	.type		$str,@object
	.size		$str,(.L_1 - $str)
$str:
        /*0000*/ 	.byte	0x47, 0x50, 0x55, 0x20, 0x73, 0x65, 0x65, 0x73, 0x3a, 0x20, 0x78, 0x20, 0x3d, 0x20, 0x25, 0x64
        /*0010*/ 	.byte	0x0a, 0x00
.L_1:


//--------------------- .nv.shared.reserved.0     --------------------------
	.section	.nv.shared.reserved.0,"aw",@nobits
	.weak		__nv_reservedSMEM_offset_0_alias
	.size		__nv_reservedSMEM_offset_0_alias, 0, 64
	.other		__nv_reservedSMEM_offset_0_alias,@"STO_CUDA_RESERVED_SHARED STV_DEFAULT"
__nv_reservedSMEM_offset_0_alias:
	.zero		0
	.zero		64


//--------------------- .nv.global                --------------------------
	.section	.nv.global,"aw",@nobits
	.align	4
.nv.global:
	.type		x,@object
	.size		x,(.L_0 - x)
	.other		x,@"STV_DEFAULT STO_CUDA_MANAGED"
x:
	.zero		4
.L_0:


//--------------------- .nv.constant0._Z6kernelv  --------------------------
	.section	.nv.constant0._Z6kernelv,"a",@progbits
	.sectionflags	@""
	.align	4
.nv.constant0._Z6kernelv:
	.zero		896


//--------------------- SYMBOLS --------------------------

	.type		.nv.reservedSmem.offset0,@object
	.size		.nv.reservedSmem.offset0,0x4
	.type		vprintf,@function
